//
// Generated by NVIDIA NVVM Compiler
//
// Compiler Build ID: CL-36424714
// Cuda compilation tools, release 13.0, V13.0.88
// Based on NVVM 20.0.0
//

.version 9.0
.target sm_100
.address_size 64

	// .globl	_Z8SumOnGPUPiS_i
// _ZZ8SumOnGPUPiS_iE7shArray has been demoted

.visible .entry _Z8SumOnGPUPiS_i(
	.param .u64 .ptr .align 1 _Z8SumOnGPUPiS_i_param_0,
	.param .u64 .ptr .align 1 _Z8SumOnGPUPiS_i_param_1,
	.param .u32 _Z8SumOnGPUPiS_i_param_2
)
{
	.reg .pred 	%p<14>;
	.reg .b32 	%r<131>;
	.reg .b64 	%rd<22>;
	// demoted variable
	.shared .align 4 .b8 _ZZ8SumOnGPUPiS_iE7shArray[2048];
	ld.param.u64 	%rd9, [_Z8SumOnGPUPiS_i_param_0];
	ld.param.u64 	%rd8, [_Z8SumOnGPUPiS_i_param_1];
	ld.param.u32 	%r36, [_Z8SumOnGPUPiS_i_param_2];
	cvta.to.global.u64 	%rd1, %rd9;
	mov.u32 	%r1, %tid.x;
	setp.ge.s32 	%p1, %r1, %r36;
	mov.b32 	%r129, 0;
	@%p1 bra 	$L__BB0_13;
	not.b32 	%r40, %r1;
	add.s32 	%r41, %r36, %r40;
	shr.u32 	%r42, %r41, 9;
	add.s32 	%r2, %r42, 1;
	and.b32  	%r3, %r2, 15;
	setp.lt.u32 	%p2, %r41, 7680;
	mov.b32 	%r129, 0;
	mov.u32 	%r119, %r1;
	@%p2 bra 	$L__BB0_4;
	and.b32  	%r44, %r2, 16777200;
	neg.s32 	%r115, %r44;
	mul.wide.u32 	%rd10, %r1, 4;
	add.s64 	%rd11, %rd10, %rd1;
	add.s64 	%rd20, %rd11, 16384;
	mov.b32 	%r129, 0;
	mov.u32 	%r119, %r1;
$L__BB0_3:
	.pragma "nounroll";
	ld.global.u32 	%r45, [%rd20+-16384];
	add.s32 	%r46, %r45, %r129;
	ld.global.u32 	%r47, [%rd20+-14336];
	add.s32 	%r48, %r47, %r46;
	ld.global.u32 	%r49, [%rd20+-12288];
	add.s32 	%r50, %r49, %r48;
	ld.global.u32 	%r51, [%rd20+-10240];
	add.s32 	%r52, %r51, %r50;
	ld.global.u32 	%r53, [%rd20+-8192];
	add.s32 	%r54, %r53, %r52;
	ld.global.u32 	%r55, [%rd20+-6144];
	add.s32 	%r56, %r55, %r54;
	ld.global.u32 	%r57, [%rd20+-4096];
	add.s32 	%r58, %r57, %r56;
	ld.global.u32 	%r59, [%rd20+-2048];
	add.s32 	%r60, %r59, %r58;
	ld.global.u32 	%r61, [%rd20];
	add.s32 	%r62, %r61, %r60;
	ld.global.u32 	%r63, [%rd20+2048];
	add.s32 	%r64, %r63, %r62;
	ld.global.u32 	%r65, [%rd20+4096];
	add.s32 	%r66, %r65, %r64;
	ld.global.u32 	%r67, [%rd20+6144];
	add.s32 	%r68, %r67, %r66;
	ld.global.u32 	%r69, [%rd20+8192];
	add.s32 	%r70, %r69, %r68;
	ld.global.u32 	%r71, [%rd20+10240];
	add.s32 	%r72, %r71, %r70;
	ld.global.u32 	%r73, [%rd20+12288];
	add.s32 	%r74, %r73, %r72;
	ld.global.u32 	%r75, [%rd20+14336];
	add.s32 	%r129, %r75, %r74;
	add.s32 	%r119, %r119, 8192;
	add.s32 	%r115, %r115, 16;
	add.s64 	%rd20, %rd20, 32768;
	setp.ne.s32 	%p3, %r115, 0;
	@%p3 bra 	$L__BB0_3;
$L__BB0_4:
	setp.eq.s32 	%p4, %r3, 0;
	@%p4 bra 	$L__BB0_13;
	and.b32  	%r14, %r2, 7;
	setp.lt.u32 	%p5, %r3, 8;
	@%p5 bra 	$L__BB0_7;
	mul.wide.u32 	%rd12, %r119, 4;
	add.s64 	%rd13, %rd1, %rd12;
	ld.global.u32 	%r77, [%rd13];
	add.s32 	%r78, %r77, %r129;
	ld.global.u32 	%r79, [%rd13+2048];
	add.s32 	%r80, %r79, %r78;
	ld.global.u32 	%r81, [%rd13+4096];
	add.s32 	%r82, %r81, %r80;
	ld.global.u32 	%r83, [%rd13+6144];
	add.s32 	%r84, %r83, %r82;
	ld.global.u32 	%r85, [%rd13+8192];
	add.s32 	%r86, %r85, %r84;
	ld.global.u32 	%r87, [%rd13+10240];
	add.s32 	%r88, %r87, %r86;
	ld.global.u32 	%r89, [%rd13+12288];
	add.s32 	%r90, %r89, %r88;
	ld.global.u32 	%r91, [%rd13+14336];
	add.s32 	%r129, %r91, %r90;
	add.s32 	%r119, %r119, 4096;
$L__BB0_7:
	setp.eq.s32 	%p6, %r14, 0;
	@%p6 bra 	$L__BB0_13;
	and.b32  	%r20, %r2, 3;
	setp.lt.u32 	%p7, %r14, 4;
	@%p7 bra 	$L__BB0_10;
	mul.wide.u32 	%rd14, %r119, 4;
	add.s64 	%rd15, %rd1, %rd14;
	ld.global.u32 	%r93, [%rd15];
	add.s32 	%r94, %r93, %r129;
	ld.global.u32 	%r95, [%rd15+2048];
	add.s32 	%r96, %r95, %r94;
	ld.global.u32 	%r97, [%rd15+4096];
	add.s32 	%r98, %r97, %r96;
	ld.global.u32 	%r99, [%rd15+6144];
	add.s32 	%r129, %r99, %r98;
	add.s32 	%r119, %r119, 2048;
$L__BB0_10:
	setp.eq.s32 	%p8, %r20, 0;
	@%p8 bra 	$L__BB0_13;
	mul.wide.u32 	%rd16, %r119, 4;
	add.s64 	%rd21, %rd1, %rd16;
	neg.s32 	%r127, %r20;
$L__BB0_12:
	.pragma "nounroll";
	ld.global.u32 	%r100, [%rd21];
	add.s32 	%r129, %r100, %r129;
	add.s64 	%rd21, %rd21, 2048;
	add.s32 	%r127, %r127, 1;
	setp.ne.s32 	%p9, %r127, 0;
	@%p9 bra 	$L__BB0_12;
$L__BB0_13:
	shl.b32 	%r101, %r1, 2;
	mov.u32 	%r102, _ZZ8SumOnGPUPiS_iE7shArray;
	add.s32 	%r32, %r102, %r101;
	st.shared.u32 	[%r32], %r129;
	bar.sync 	0;
	mov.u32 	%r33, %ntid.x;
	setp.lt.u32 	%p10, %r33, 2;
	@%p10 bra 	$L__BB0_18;
	mov.b32 	%r130, 1;
$L__BB0_15:
	shl.b32 	%r35, %r130, 1;
	add.s32 	%r104, %r35, -1;
	and.b32  	%r105, %r104, %r1;
	setp.ne.s32 	%p11, %r105, 0;
	@%p11 bra 	$L__BB0_17;
	shl.b32 	%r106, %r130, 2;
	add.s32 	%r107, %r32, %r106;
	ld.shared.u32 	%r108, [%r107];
	ld.shared.u32 	%r109, [%r32];
	add.s32 	%r110, %r109, %r108;
	st.shared.u32 	[%r32], %r110;
$L__BB0_17:
	bar.sync 	0;
	setp.lt.u32 	%p12, %r35, %r33;
	mov.u32 	%r130, %r35;
	@%p12 bra 	$L__BB0_15;
$L__BB0_18:
	setp.ne.s32 	%p13, %r1, 0;
	@%p13 bra 	$L__BB0_20;
	ld.shared.u32 	%r111, [_ZZ8SumOnGPUPiS_iE7shArray];
	mov.u32 	%r112, %ctaid.x;
	cvta.to.global.u64 	%rd17, %rd8;
	mul.wide.u32 	%rd18, %r112, 4;
	add.s64 	%rd19, %rd17, %rd18;
	ld.global.u32 	%r113, [%rd19];
	add.s32 	%r114, %r113, %r111;
	st.global.u32 	[%rd19], %r114;
$L__BB0_20:
	ret;

}


// ===== COMPILED SASS (sm_100) =====

	.target	sm_100

	.elftype	@"ET_EXEC"


//--------------------- .note.nv.tkinfo           --------------------------
	.section	.note.nv.tkinfo,"",@"SHT_NOTE"
	.sectionflags	@"SHF_NOTE_NV_TKINFO"
	.tkinfo
        /*0018*/ 	.word	0x00000002
        /*0030*/ 	.string	""
        /*0030*/ 	.string	"ptxas"
        /*0030*/ 	.string	"Cuda compilation tools, release 13.0, V13.0.88"
        /*0030*/ 	.string	"Build cuda_13.0.r13.0/compiler.36424714_0"
        /*0030*/ 	.string	"-arch sm_100 -m 64 "



//--------------------- .note.nv.cuinfo           --------------------------
	.section	.note.nv.cuinfo,"",@"SHT_NOTE"
	.sectionflags	@"SHF_NOTE_NV_CUINFO"
        /*0018*/ 	.short	0x0002
        /*001a*/ 	.short	0x0064
        /*001c*/ 	.short	0x0082
	.zero		2


//--------------------- .nv.info                  --------------------------
	.section	.nv.info,"",@"SHT_CUDA_INFO"
	.align	4


	//----- nvinfo : EIATTR_REGCOUNT
	.align		4
        /*0000*/ 	.byte	0x04, 0x2f
        /*0002*/ 	.short	(.L_1 - .L_0)
	.align		4
.L_0:
        /*0004*/ 	.word	index@(_Z8SumOnGPUPiS_i)
        /*0008*/ 	.word	0x0000001b


	//----- nvinfo : EIATTR_FRAME_SIZE
	.align		4
.L_1:
        /*000c*/ 	.byte	0x04, 0x11
        /*000e*/ 	.short	(.L_3 - .L_2)
	.align		4
.L_2:
        /*0010*/ 	.word	index@(_Z8SumOnGPUPiS_i)
        /*0014*/ 	.word	0x00000000


	//----- nvinfo : EIATTR_MIN_STACK_SIZE
	.align		4
.L_3:
        /*0018*/ 	.byte	0x04, 0x12
        /*001a*/ 	.short	(.L_5 - .L_4)
	.align		4
.L_4:
        /*001c*/ 	.word	index@(_Z8SumOnGPUPiS_i)
        /*0020*/ 	.word	0x00000000
.L_5:


//--------------------- .nv.compat                --------------------------
	.section	.nv.compat,"",@"SHT_CUDA_COMPAT_INFO"
	.align	4
        /*0000*/ 	.byte	0x02, 0x09, 0x00, 0x00, 0x02, 0x02, 0x01, 0x00, 0x02, 0x05, 0x05, 0x00, 0x03, 0x07, 0x01, 0x01
        /*0010*/ 	.byte	0x02, 0x03, 0x00, 0x00, 0x02, 0x06, 0x01, 0x00, 0x04, 0x0b, 0x08, 0x00, 0x09, 0x00, 0x00, 0x00
        /*0020*/ 	.byte	0x00, 0x00, 0x00, 0x00


//--------------------- .nv.info._Z8SumOnGPUPiS_i --------------------------
	.section	.nv.info._Z8SumOnGPUPiS_i,"",@"SHT_CUDA_INFO"
	.sectionflags	@""
	.align	4


	//----- nvinfo : EIATTR_CUDA_API_VERSION
	.align		4
        /*0000*/ 	.byte	0x04, 0x37
        /*0002*/ 	.short	(.L_7 - .L_6)
.L_6:
        /*0004*/ 	.word	0x00000082


	//----- nvinfo : EIATTR_KPARAM_INFO
	.align		4
.L_7:
        /*0008*/ 	.byte	0x04, 0x17
        /*000a*/ 	.short	(.L_9 - .L_8)
.L_8:
        /*000c*/ 	.word	0x00000000
        /*0010*/ 	.short	0x0002
        /*0012*/ 	.short	0x0010
        /*0014*/ 	.byte	0x00, 0xf0, 0x11, 0x00


	//----- nvinfo : EIATTR_KPARAM_INFO
	.align		4
.L_9:
        /*0018*/ 	.byte	0x04, 0x17
        /*001a*/ 	.short	(.L_11 - .L_10)
.L_10:
        /*001c*/ 	.word	0x00000000
        /*0020*/ 	.short	0x0001
        /*0022*/ 	.short	0x0008
        /*0024*/ 	.byte	0x00, 0xf5, 0x21, 0x00


	//----- nvinfo : EIATTR_KPARAM_INFO
	.align		4
.L_11:
        /*0028*/ 	.byte	0x04, 0x17
        /*002a*/ 	.short	(.L_13 - .L_12)
.L_12:
        /*002c*/ 	.word	0x00000000
        /*0030*/ 	.short	0x0000
        /*0032*/ 	.short	0x0000
        /*0034*/ 	.byte	0x00, 0xf5, 0x21, 0x00


	//----- nvinfo : EIATTR_SPARSE_MMA_MASK
	.align		4
.L_13:
        /*0038*/ 	.byte	0x03, 0x50
        /*003a*/ 	.short	0x0000


	//----- nvinfo : EIATTR_MAXREG_COUNT
	.align		4
        /*003c*/ 	.byte	0x03, 0x1b
        /*003e*/ 	.short	0x00ff


	//----- nvinfo : EIATTR_NUM_BARRIERS
	.align		4
        /*0040*/ 	.byte	0x02, 0x4c
        /*0042*/ 	.byte	0x01
	.zero		1


	//----- nvinfo : EIATTR_MERCURY_ISA_VERSION
	.align		4
        /*0044*/ 	.byte	0x03, 0x5f
        /*0046*/ 	.short	0x0101


	//----- nvinfo : EIATTR_VRC_CTA_INIT_COUNT
	.align		4
        /*0048*/ 	.byte	0x02, 0x4a
	.zero		1
	.zero		1


	//----- nvinfo : EIATTR_EXIT_INSTR_OFFSETS
	.align		4
        /*004c*/ 	.byte	0x04, 0x1c
        /*004e*/ 	.short	(.L_15 - .L_14)


	//   ....[0]....
.L_14:
        /*0050*/ 	.word	0x00000830


	//   ....[1]....
        /*0054*/ 	.word	0x000008e0


	//----- nvinfo : EIATTR_CRS_STACK_SIZE
	.align		4
.L_15:
        /*0058*/ 	.byte	0x04, 0x1e
        /*005a*/ 	.short	(.L_17 - .L_16)
.L_16:
        /*005c*/ 	.word	0x00000000


	//----- nvinfo : EIATTR_CBANK_PARAM_SIZE
	.align		4
.L_17:
        /*0060*/ 	.byte	0x03, 0x19
        /*0062*/ 	.short	0x0014


	//----- nvinfo : EIATTR_PARAM_CBANK
	.align		4
        /*0064*/ 	.byte	0x04, 0x0a
        /*0066*/ 	.short	(.L_19 - .L_18)
	.align		4
.L_18:
        /*0068*/ 	.word	index@(.nv.constant0._Z8SumOnGPUPiS_i)
        /*006c*/ 	.short	0x0380
        /*006e*/ 	.short	0x0014


	//----- nvinfo : EIATTR_SW_WAR
	.align		4
.L_19:
        /*0070*/ 	.byte	0x04, 0x36
        /*0072*/ 	.short	(.L_21 - .L_20)
.L_20:
        /*0074*/ 	.word	0x00000008
.L_21:


//--------------------- .nv.callgraph             --------------------------
	.section	.nv.callgraph,"",@"SHT_CUDA_CALLGRAPH"
	.align	4
	.sectionentsize	8
	.align		4
        /*0000*/ 	.word	0x00000000
	.align		4
        /*0004*/ 	.word	0xffffffff
	.align		4
        /*0008*/ 	.word	0x00000000
	.align		4
        /*000c*/ 	.word	0xfffffffe
	.align		4
        /*0010*/ 	.word	0x00000000
	.align		4
        /*0014*/ 	.word	0xfffffffd
	.align		4
        /*0018*/ 	.word	0x00000000
	.align		4
        /*001c*/ 	.word	0xfffffffc


//--------------------- .text._Z8SumOnGPUPiS_i    --------------------------
	.section	.text._Z8SumOnGPUPiS_i,"ax",@progbits
	.align	128
        .global         _Z8SumOnGPUPiS_i
        .type           _Z8SumOnGPUPiS_i,@function
        .size           _Z8SumOnGPUPiS_i,(.L_x_13 - _Z8SumOnGPUPiS_i)
        .other          _Z8SumOnGPUPiS_i,@"STO_CUDA_ENTRY STV_DEFAULT"
_Z8SumOnGPUPiS_i:
.text._Z8SumOnGPUPiS_i:
[----:B------:R-:W-:Y:S01]  /*0000*/  LDC R1, c[0x0][0x37c] ;  /* 0x0000df00ff017b82 */ /* 0x000fe20000000800 */
[----:B------:R-:W0:Y:S01]  /*0010*/  S2R R0, SR_TID.X ;  /* 0x0000000000007919 */ /* 0x000e220000002100 */
[----:B------:R-:W0:Y:S01]  /*0020*/  LDCU UR4, c[0x0][0x390] ;  /* 0x00007200ff0477ac */ /* 0x000e220008000800 */
[----:B------:R-:W-:Y:S01]  /*0030*/  BSSY.RECONVERGENT B0, `(.L_x_0) ;  /* 0x0000068000007945 */ /* 0x000fe20003800200 */
[----:B------:R-:W-:Y:S01]  /*0040*/  IMAD.MOV.U32 R2, RZ, RZ, RZ ;  /* 0x000000ffff027224 */ /* 0x000fe200078e00ff */
[----:B------:R-:W1:Y:S01]  /*0050*/  LDCU.64 UR6, c[0x0][0x358] ;  /* 0x00006b00ff0677ac */ /* 0x000e620008000a00 */
[----:B0-----:R-:W-:-:S13]  /*0060*/  ISETP.GE.AND P0, PT, R0, UR4, PT ;  /* 0x0000000400007c0c */ /* 0x001fda000bf06270 */
[----:B-1----:R-:W-:Y:S05]  /*0070*/  @P0 BRA `(.L_x_1) ;  /* 0x00000004008c0947 */ /* 0x002fea0003800000 */
[----:B------:R-:W-:Y:S01]  /*0080*/  LOP3.LUT R2, RZ, R0, RZ, 0x33, !PT ;  /* 0x00000000ff027212 */ /* 0x000fe200078e33ff */
[----:B------:R-:W-:Y:S01]  /*0090*/  BSSY.RECONVERGENT B1, `(.L_x_2) ;  /* 0x0000030000017945 */ /* 0x000fe20003800200 */
[----:B------:R-:W-:-:S03]  /*00a0*/  IMAD.MOV.U32 R3, RZ, RZ, R0 ;  /* 0x000000ffff037224 */ /* 0x000fc600078e0000 */
[----:B------:R-:W-:-:S05]  /*00b0*/  VIADD R2, R2, UR4 ;  /* 0x0000000402027c36 */ /* 0x000fca0008000000 */
[C---:B------:R-:W-:Y:S02]  /*00c0*/  ISETP.GE.U32.AND P1, PT, R2.reuse, 0x1e00, PT ;  /* 0x00001e000200780c */ /* 0x040fe40003f26070 */
[----:B------:R-:W-:Y:S01]  /*00d0*/  LEA.HI R6, R2, 0x1, RZ, 0x17 ;  /* 0x0000000102067811 */ /* 0x000fe200078fb8ff */
[----:B------:R-:W-:-:S03]  /*00e0*/  IMAD.MOV.U32 R2, RZ, RZ, RZ ;  /* 0x000000ffff027224 */ /* 0x000fc600078e00ff */
[----:B------:R-:W-:-:S04]  /*00f0*/  LOP3.LUT R20, R6, 0xf, RZ, 0xc0, !PT ;  /* 0x0000000f06147812 */ /* 0x000fc800078ec0ff */
[----:B------:R-:W-:-:S03]  /*0100*/  ISETP.NE.AND P0, PT, R20, RZ, PT ;  /* 0x000000ff1400720c */ /* 0x000fc60003f05270 */
[----:B------:R-:W-:Y:S10]  /*0110*/  @!P1 BRA `(.L_x_3) ;  /* 0x00000000009c9947 */ /* 0x000ff40003800000 */
[----:B------:R-:W0:Y:S01]  /*0120*/  LDC.64 R2, c[0x0][0x380] ;  /* 0x0000e000ff027b82 */ /* 0x000e220000000a00 */
[----:B------:R-:W-:-:S05]  /*0130*/  LOP3.LUT R7, R6, 0xfffff0, RZ, 0xc0, !PT ;  /* 0x00fffff006077812 */ /* 0x000fca00078ec0ff */
[----:B------:R-:W-:Y:S02]  /*0140*/  IMAD.MOV R7, RZ, RZ, -R7 ;  /* 0x000000ffff077224 */ /* 0x000fe400078e0a07 */
[----:B0-----:R-:W-:-:S03]  /*0150*/  IMAD.WIDE.U32 R2, R0, 0x4, R2 ;  /* 0x0000000400027825 */ /* 0x001fc600078e0002 */
[----:B------:R-:W-:Y:S01]  /*0160*/  IADD3 R13, P1, PT, R2, 0x4000, RZ ;  /* 0x00004000020d7810 */ /* 0x000fe20007f3e0ff */
[----:B------:R-:W-:-:S04]  /*0170*/  IMAD.MOV.U32 R2, RZ, RZ, RZ ;  /* 0x000000ffff027224 */ /* 0x000fc800078e00ff */
[----:B------:R-:W-:Y:S02]  /*0180*/  IMAD.X R5, RZ, RZ, R3, P1 ;  /* 0x000000ffff057224 */ /* 0x000fe400008e0603 */
[----:B------:R-:W-:-:S07]  /*0190*/  IMAD.MOV.U32 R3, RZ, RZ, R0 ;  /* 0x000000ffff037224 */ /* 0x000fce00078e0000 */
.L_x_4:
[----:B------:R-:W-:-:S05]  /*01a0*/  IMAD.MOV.U32 R4, RZ, RZ, R13 ;  /* 0x000000ffff047224 */ /* 0x000fca00078e000d */
[----:B------:R-:W2:Y:S04]  /*01b0*/  LDG.E R13, desc[UR6][R4.64+-0x4000] ;  /* 0xffc00006040d7981 */ /* 0x000ea8000c1e1900 */
[----:B------:R-:W2:Y:S04]  /*01c0*/  LDG.E R12, desc[UR6][R4.64+-0x3800] ;  /* 0xffc80006040c7981 */ /* 0x000ea8000c1e1900 */
[----:B------:R-:W3:Y:S04]  /*01d0*/  LDG.E R15, desc[UR6][R4.64+-0x3000] ;  /* 0xffd00006040f7981 */ /* 0x000ee8000c1e1900 */
[----:B------:R-:W3:Y:S04]  /*01e0*/  LDG.E R14, desc[UR6][R4.64+-0x2800] ;  /* 0xffd80006040e7981 */ /* 0x000ee8000c1e1900 */
[----:B------:R-:W4:Y:S04]  /*01f0*/  LDG.E R17, desc[UR6][R4.64+-0x2000] ;  /* 0xffe0000604117981 */ /* 0x000f28000c1e1900 */
[----:B------:R-:W4:Y:S04]  /*0200*/  LDG.E R16, desc[UR6][R4.64+-0x1800] ;  /* 0xffe8000604107981 */ /* 0x000f28000c1e1900 */
[----:B------:R-:W5:Y:S04]  /*0210*/  LDG.E R19, desc[UR6][R4.64+-0x1000] ;  /* 0xfff0000604137981 */ /* 0x000f68000c1e1900 */
        /* <DEDUP_REMOVED lines=8> */
[----:B------:R0:W5:Y:S01]  /*02a0*/  LDG.E R8, desc[UR6][R4.64+0x3800] ;  /* 0x0038000604087981 */ /* 0x000162000c1e1900 */
[----:B------:R-:W-:-:S02]  /*02b0*/  VIADD R7, R7, 0x10 ;  /* 0x0000001007077836 */ /* 0x000fc40000000000 */
[----:B------:R-:W-:-:S03]  /*02c0*/  VIADD R3, R3, 0x2000 ;  /* 0x0000200003037836 */ /* 0x000fc60000000000 */
[----:B------:R-:W-:Y:S02]  /*02d0*/  ISETP.NE.AND P1, PT, R7, RZ, PT ;  /* 0x000000ff0700720c */ /* 0x000fe40003f25270 */
[----:B--2---:R-:W-:Y:S02]  /*02e0*/  IADD3 R12, PT, PT, R12, R13, R2 ;  /* 0x0000000d0c0c7210 */ /* 0x004fe40007ffe002 */
[----:B------:R-:W-:-:S05]  /*02f0*/  IADD3 R13, P2, PT, R4, 0x8000, RZ ;  /* 0x00008000040d7810 */ /* 0x000fca0007f5e0ff */
[----:B0-----:R-:W-:Y:S01]  /*0300*/  IMAD.X R5, RZ, RZ, R5, P2 ;  /* 0x000000ffff057224 */ /* 0x001fe200010e0605 */
[----:B---3--:R-:W-:-:S04]  /*0310*/  IADD3 R12, PT, PT, R14, R15, R12 ;  /* 0x0000000f0e0c7210 */ /* 0x008fc80007ffe00c */
[----:B----4-:R-:W-:-:S04]  /*0320*/  IADD3 R12, PT, PT, R16, R17, R12 ;  /* 0x00000011100c7210 */ /* 0x010fc80007ffe00c */
[----:B-----5:R-:W-:-:S04]  /*0330*/  IADD3 R12, PT, PT, R18, R19, R12 ;  /* 0x00000013120c7210 */ /* 0x020fc80007ffe00c */
[----:B------:R-:W-:-:S04]  /*0340*/  IADD3 R12, PT, PT, R22, R21, R12 ;  /* 0x00000015160c7210 */ /* 0x000fc80007ffe00c */
[----:B------:R-:W-:-:S04]  /*0350*/  IADD3 R12, PT, PT, R24, R23, R12 ;  /* 0x00000017180c7210 */ /* 0x000fc80007ffe00c */
[----:B------:R-:W-:-:S04]  /*0360*/  IADD3 R10, PT, PT, R10, R11, R12 ;  /* 0x0000000b0a0a7210 */ /* 0x000fc80007ffe00c */
[----:B------:R-:W-:Y:S01]  /*0370*/  IADD3 R2, PT, PT, R8, R9, R10 ;  /* 0x0000000908027210 */ /* 0x000fe20007ffe00a */
[----:B------:R-:W-:Y:S06]  /*0380*/  @P1 BRA `(.L_x_4) ;  /* 0xfffffffc00841947 */ /* 0x000fec000383ffff */
.L_x_3:
[----:B------:R-:W-:Y:S05]  /*0390*/  BSYNC.RECONVERGENT B1 ;  /* 0x0000000000017941 */ /* 0x000fea0003800200 */
.L_x_2:
[----:B------:R-:W-:Y:S05]  /*03a0*/  @!P0 BRA `(.L_x_1) ;  /* 0x0000000000c08947 */ /* 0x000fea0003800000 */
[----:B------:R-:W-:Y:S01]  /*03b0*/  ISETP.GE.U32.AND P0, PT, R20, 0x8, PT ;  /* 0x000000081400780c */ /* 0x000fe20003f06070 */
[----:B------:R-:W-:Y:S01]  /*03c0*/  BSSY.RECONVERGENT B1, `(.L_x_5) ;  /* 0x0000013000017945 */ /* 0x000fe20003800200 */
[----:B------:R-:W-:-:S04]  /*03d0*/  LOP3.LUT R15, R6, 0x7, RZ, 0xc0, !PT ;  /* 0x00000007060f7812 */ /* 0x000fc800078ec0ff */
[----:B------:R-:W-:-:S07]  /*03e0*/  ISETP.NE.AND P1, PT, R15, RZ, PT ;  /* 0x000000ff0f00720c */ /* 0x000fce0003f25270 */
[----:B------:R-:W-:Y:S06]  /*03f0*/  @!P0 BRA `(.L_x_6) ;  /* 0x00000000003c8947 */ /* 0x000fec0003800000 */
[----:B------:R-:W0:Y:S02]  /*0400*/  LDC.64 R4, c[0x0][0x380] ;  /* 0x0000e000ff047b82 */ /* 0x000e240000000a00 */
[----:B0-----:R-:W-:-:S05]  /*0410*/  IMAD.WIDE.U32 R4, R3, 0x4, R4 ;  /* 0x0000000403047825 */ /* 0x001fca00078e0004 */
[----:B------:R-:W2:Y:S04]  /*0420*/  LDG.E R7, desc[UR6][R4.64] ;  /* 0x0000000604077981 */ /* 0x000ea8000c1e1900 */
[----:B------:R-:W2:Y:S04]  /*0430*/  LDG.E R8, desc[UR6][R4.64+0x800] ;  /* 0x0008000604087981 */ /* 0x000ea8000c1e1900 */
[----:B------:R-:W3:Y:S04]  /*0440*/  LDG.E R10, desc[UR6][R4.64+0x1000] ;  /* 0x00100006040a7981 */ /* 0x000ee8000c1e1900 */
[----:B------:R-:W3:Y:S04]  /*0450*/  LDG.E R9, desc[UR6][R4.64+0x1800] ;  /* 0x0018000604097981 */ /* 0x000ee8000c1e1900 */
[----:B------:R-:W4:Y:S04]  /*0460*/  LDG.E R12, desc[UR6][R4.64+0x2000] ;  /* 0x00200006040c7981 */ /* 0x000f28000c1e1900 */
[----:B------:R-:W4:Y:S04]  /*0470*/  LDG.E R11, desc[UR6][R4.64+0x2800] ;  /* 0x00280006040b7981 */ /* 0x000f28000c1e1900 */
[----:B------:R-:W5:Y:S04]  /*0480*/  LDG.E R14, desc[UR6][R4.64+0x3000] ;  /* 0x00300006040e7981 */ /* 0x000f68000c1e1900 */
[----:B------:R-:W5:Y:S01]  /*0490*/  LDG.E R13, desc[UR6][R4.64+0x3800] ;  /* 0x00380006040d7981 */ /* 0x000f62000c1e1900 */
[----:B------:R-:W-:Y:S01]  /*04a0*/  VIADD R3, R3, 0x1000 ;  /* 0x0000100003037836 */ /* 0x000fe20000000000 */
[----:B--2---:R-:W-:-:S04]  /*04b0*/  IADD3 R7, PT, PT, R8, R7, R2 ;  /* 0x0000000708077210 */ /* 0x004fc80007ffe002 */
[----:B---3--:R-:W-:-:S04]  /*04c0*/  IADD3 R7, PT, PT, R9, R10, R7 ;  /* 0x0000000a09077210 */ /* 0x008fc80007ffe007 */
[----:B----4-:R-:W-:-:S04]  /*04d0*/  IADD3 R7, PT, PT, R11, R12, R7 ;  /* 0x0000000c0b077210 */ /* 0x010fc80007ffe007 */
[----:B-----5:R-:W-:-:S07]  /*04e0*/  IADD3 R2, PT, PT, R13, R14, R7 ;  /* 0x0000000e0d027210 */ /* 0x020fce0007ffe007 */
.L_x_6:
[----:B------:R-:W-:Y:S05]  /*04f0*/  BSYNC.RECONVERGENT B1 ;  /* 0x0000000000017941 */ /* 0x000fea0003800200 */
.L_x_5:
        /* <DEDUP_REMOVED lines=11> */
[----:B------:R-:W3:Y:S01]  /*05b0*/  LDG.E R10, desc[UR6][R4.64+0x1800] ;  /* 0x00180006040a7981 */ /* 0x000ee2000c1e1900 */
[----:B------:R-:W-:Y:S01]  /*05c0*/  VIADD R3, R3, 0x800 ;  /* 0x0000080003037836 */ /* 0x000fe20000000000 */
[----:B--2---:R-:W-:-:S04]  /*05d0*/  IADD3 R2, PT, PT, R8, R7, R2 ;  /* 0x0000000708027210 */ /* 0x004fc80007ffe002 */
[----:B---3--:R-:W-:-:S07]  /*05e0*/  IADD3 R2, PT, PT, R10, R9, R2 ;  /* 0x000000090a027210 */ /* 0x008fce0007ffe002 */
.L_x_8:
[----:B------:R-:W-:Y:S05]  /*05f0*/  BSYNC.RECONVERGENT B1 ;  /* 0x0000000000017941 */ /* 0x000fea0003800200 */
.L_x_7:
[----:B------:R-:W-:Y:S05]  /*0600*/  @!P1 BRA `(.L_x_1) ;  /* 0x0000000000289947 */ /* 0x000fea0003800000 */
[----:B------:R-:W0:Y:S01]  /*0610*/  LDC.64 R4, c[0x0][0x380] ;  /* 0x0000e000ff047b82 */ /* 0x000e220000000a00 */
[----:B------:R-:W-:Y:S02]  /*0620*/  IMAD.MOV R6, RZ, RZ, -R6 ;  /* 0x000000ffff067224 */ /* 0x000fe400078e0a06 */
[----:B0-----:R-:W-:-:S07]  /*0630*/  IMAD.WIDE.U32 R4, R3, 0x4, R4 ;  /* 0x0000000403047825 */ /* 0x001fce00078e0004 */
.L_x_9:
[----:B------:R0:W2:Y:S01]  /*0640*/  LDG.E R3, desc[UR6][R4.64] ;  /* 0x0000000604037981 */ /* 0x0000a2000c1e1900 */
[----:B------:R-:W-:-:S05]  /*0650*/  VIADD R6, R6, 0x1 ;  /* 0x0000000106067836 */ /* 0x000fca0000000000 */
[----:B------:R-:W-:Y:S02]  /*0660*/  ISETP.NE.AND P0, PT, R6, RZ, PT ;  /* 0x000000ff0600720c */ /* 0x000fe40003f05270 */
[----:B0-----:R-:W-:-:S05]  /*0670*/  IADD3 R4, P1, PT, R4, 0x800, RZ ;  /* 0x0000080004047810 */ /* 0x001fca0007f3e0ff */
[----:B------:R-:W-:Y:S02]  /*0680*/  IMAD.X R5, RZ, RZ, R5, P1 ;  /* 0x000000ffff057224 */ /* 0x000fe400008e0605 */
[----:B--2---:R-:W-:-:S04]  /*0690*/  IMAD.IADD R2, R3, 0x1, R2 ;  /* 0x0000000103027824 */ /* 0x004fc800078e0202 */
[----:B------:R-:W-:Y:S05]  /*06a0*/  @P0 BRA `(.L_x_9) ;  /* 0xfffffffc00e40947 */ /* 0x000fea000383ffff */
.L_x_1:
[----:B------:R-:W-:Y:S05]  /*06b0*/  BSYNC.RECONVERGENT B0 ;  /* 0x0000000000007941 */ /* 0x000fea0003800200 */
.L_x_0:
[----:B------:R-:W0:Y:S01]  /*06c0*/  S2UR UR5, SR_CgaCtaId ;  /* 0x00000000000579c3 */ /* 0x000e220000008800 */
[----:B------:R-:W-:Y:S01]  /*06d0*/  UMOV UR4, 0x400 ;  /* 0x0000040000047882 */ /* 0x000fe20000000000 */
[----:B------:R-:W1:Y:S01]  /*06e0*/  LDCU UR8, c[0x0][0x360] ;  /* 0x00006c00ff0877ac */ /* 0x000e620008000800 */
[----:B------:R-:W-:Y:S01]  /*06f0*/  ISETP.NE.AND P1, PT, R0, RZ, PT ;  /* 0x000000ff0000720c */ /* 0x000fe20003f25270 */
[----:B-1----:R-:W-:Y:S02]  /*0700*/  UISETP.GE.U32.AND UP0, UPT, UR8, 0x2, UPT ;  /* 0x000000020800788c */ /* 0x002fe4000bf06070 */
[----:B0-----:R-:W-:-:S06]  /*0710*/  ULEA UR4, UR5, UR4, 0x18 ;  /* 0x0000000405047291 */ /* 0x001fcc000f8ec0ff */
[----:B------:R-:W-:-:S05]  /*0720*/  LEA R3, R0, UR4, 0x2 ;  /* 0x0000000400037c11 */ /* 0x000fca000f8e10ff */
[----:B------:R0:W-:Y:S01]  /*0730*/  STS [R3], R2 ;  /* 0x0000000203007388 */ /* 0x0001e20000000800 */
[----:B------:R-:W-:Y:S06]  /*0740*/  BAR.SYNC.DEFER_BLOCKING 0x0 ;  /* 0x0000000000007b1d */ /* 0x000fec0000010000 */
[----:B------:R-:W-:Y:S05]  /*0750*/  BRA.U !UP0, `(.L_x_10) ;  /* 0x0000000108347547 */ /* 0x000fea000b800000 */
[----:B0-----:R-:W-:-:S07]  /*0760*/  IMAD.MOV.U32 R2, RZ, RZ, 0x1 ;  /* 0x00000001ff027424 */ /* 0x001fce00078e00ff */
.L_x_11:
[----:B------:R-:W-:-:S04]  /*0770*/  IMAD.SHL.U32 R7, R2, 0x2, RZ ;  /* 0x0000000202077824 */ /* 0x000fc800078e00ff */
[----:B------:R-:W-:-:S05]  /*0780*/  VIADD R5, R7, 0xffffffff ;  /* 0xffffffff07057836 */ /* 0x000fca0000000000 */
[----:B------:R-:W-:-:S13]  /*0790*/  LOP3.LUT P0, RZ, R5, R0, RZ, 0xc0, !PT ;  /* 0x0000000005ff7212 */ /* 0x000fda000780c0ff */
[----:B------:R-:W-:Y:S01]  /*07a0*/  @!P0 IMAD R4, R2, 0x4, R3 ;  /* 0x0000000402048824 */ /* 0x000fe200078e0203 */
[----:B------:R-:W-:Y:S01]  /*07b0*/  @!P0 LDS R5, [R3] ;  /* 0x0000000003058984 */ /* 0x000fe20000000800 */
[----:B------:R-:W-:-:S04]  /*07c0*/  IMAD.MOV.U32 R2, RZ, RZ, R7 ;  /* 0x000000ffff027224 */ /* 0x000fc800078e0007 */
[----:B------:R-:W0:Y:S02]  /*07d0*/  @!P0 LDS R4, [R4] ;  /* 0x0000000004048984 */ /* 0x000e240000000800 */
[----:B0-----:R-:W-:-:S05]  /*07e0*/  @!P0 IMAD.IADD R6, R4, 0x1, R5 ;  /* 0x0000000104068824 */ /* 0x001fca00078e0205 */
[----:B------:R1:W-:Y:S01]  /*07f0*/  @!P0 STS [R3], R6 ;  /* 0x0000000603008388 */ /* 0x0003e20000000800 */
[----:B------:R-:W-:Y:S01]  /*0800*/  BAR.SYNC.DEFER_BLOCKING 0x0 ;  /* 0x0000000000007b1d */ /* 0x000fe20000010000 */
[----:B------:R-:W-:-:S13]  /*0810*/  ISETP.GE.U32.AND P0, PT, R7, UR8, PT ;  /* 0x0000000807007c0c */ /* 0x000fda000bf06070 */
[----:B-1----:R-:W-:Y:S05]  /*0820*/  @!P0 BRA `(.L_x_11) ;  /* 0xfffffffc00d08947 */ /* 0x002fea000383ffff */
.L_x_10:
[----:B------:R-:W-:Y:S05]  /*0830*/  @P1 EXIT ;  /* 0x000000000000194d */ /* 0x000fea0003800000 */
[----:B------:R-:W1:Y:S01]  /*0840*/  S2R R5, SR_CTAID.X ;  /* 0x0000000000057919 */ /* 0x000e620000002500 */
[----:B0-----:R-:W1:Y:S02]  /*0850*/  LDC.64 R2, c[0x0][0x388] ;  /* 0x0000e200ff027b82 */ /* 0x001e640000000a00 */
[----:B-1----:R-:W-:-:S05]  /*0860*/  IMAD.WIDE.U32 R2, R5, 0x4, R2 ;  /* 0x0000000405027825 */ /* 0x002fca00078e0002 */
[----:B------:R-:W2:Y:S01]  /*0870*/  LDG.E R5, desc[UR6][R2.64] ;  /* 0x0000000602057981 */ /* 0x000ea2000c1e1900 */
[----:B------:R-:W0:Y:S01]  /*0880*/  S2UR UR5, SR_CgaCtaId ;  /* 0x00000000000579c3 */ /* 0x000e220000008800 */
[----:B------:R-:W-:Y:S02]  /*0890*/  UMOV UR4, 0x400 ;  /* 0x0000040000047882 */ /* 0x000fe40000000000 */
[----:B0-----:R-:W-:-:S09]  /*08a0*/  ULEA UR4, UR5, UR4, 0x18 ;  /* 0x0000000405047291 */ /* 0x001fd2000f8ec0ff */
[----:B------:R-:W2:Y:S02]  /*08b0*/  LDS R0, [UR4] ;  /* 0x00000004ff007984 */ /* 0x000ea40008000800 */
[----:B--2---:R-:W-:-:S05]  /*08c0*/  IMAD.IADD R5, R0, 0x1, R5 ;  /* 0x0000000100057824 */ /* 0x004fca00078e0205 */
[----:B------:R-:W-:Y:S01]  /*08d0*/  STG.E desc[UR6][R2.64], R5 ;  /* 0x0000000502007986 */ /* 0x000fe2000c101906 */
[----:B------:R-:W-:Y:S05]  /*08e0*/  EXIT ;  /* 0x000000000000794d */ /* 0x000fea0003800000 */
.L_x_12:
[----:B------:R-:W-:-:S00]  /*08f0*/  BRA `(.L_x_12) ;  /* 0xfffffffc00fc7947 */ /* 0x000fc0000383ffff */
[----:B------:R-:W-:-:S00]  /*0900*/  NOP ;  /* 0x0000000000007918 */ /* 0x000fc00000000000 */
[----:B------:R-:W-:-:S00]  /*0910*/  NOP ;  /* 0x0000000000007918 */ /* 0x000fc00000000000 */
[----:B------:R-:W-:-:S00]  /*0920*/  NOP ;  /* 0x0000000000007918 */ /* 0x000fc00000000000 */
[----:B------:R-:W-:-:S00]  /*0930*/  NOP ;  /* 0x0000000000007918 */ /* 0x000fc00000000000 */
[----:B------:R-:W-:-:S00]  /*0940*/  NOP ;  /* 0x0000000000007918 */ /* 0x000fc00000000000 */
[----:B------:R-:W-:-:S00]  /*0950*/  NOP ;  /* 0x0000000000007918 */ /* 0x000fc00000000000 */
[----:B------:R-:W-:-:S00]  /*0960*/  NOP ;  /* 0x0000000000007918 */ /* 0x000fc00000000000 */
[----:B------:R-:W-:-:S00]  /*0970*/  NOP ;  /* 0x0000000000007918 */ /* 0x000fc00000000000 */
.L_x_13:


//--------------------- .nv.shared._Z8SumOnGPUPiS_i --------------------------
	.section	.nv.shared._Z8SumOnGPUPiS_i,"aw",@nobits
	.sectionflags	@""
	.align	4
.nv.shared._Z8SumOnGPUPiS_i:
	.zero		3072


//--------------------- .nv.shared.reserved.0     --------------------------
	.section	.nv.shared.reserved.0,"aw",@nobits
	.weak		__nv_reservedSMEM_offset_0_alias
	.size		__nv_reservedSMEM_offset_0_alias, 0, 64
	.other		__nv_reservedSMEM_offset_0_alias,@"STO_CUDA_RESERVED_SHARED STV_DEFAULT"
__nv_reservedSMEM_offset_0_alias:
	.zero		0
	.zero		64


//--------------------- .nv.constant0._Z8SumOnGPUPiS_i --------------------------
	.section	.nv.constant0._Z8SumOnGPUPiS_i,"a",@progbits
	.sectionflags	@""
	.align	4
.nv.constant0._Z8SumOnGPUPiS_i:
	.zero		916


//--------------------- SYMBOLS --------------------------

	.type		.nv.reservedSmem.offset0,@object
	.size		.nv.reservedSmem.offset0,0x4
	.type		.nv.reservedSmem.cap,@object
	.size		.nv.reservedSmem.cap,0x4
